	.headerflags	@"EF_CUDA_TEXMODE_UNIFIED EF_CUDA_64BIT_ADDRESS EF_CUDA_ACCELERATORS EF_CUDA_SM90 EF_CUDA_VIRTUAL_SM(EF_CUDA_SM90)"
	.elftype	@"ET_EXEC"


//--------------------- .nv.info                  --------------------------
	.section	.nv.info,"",@"SHT_CUDA_INFO"
	.align	4


	//----- nvinfo : EIATTR_REGCOUNT
	.align		4
        /*0000*/ 	.byte	0x04, 0x2f
        /*0002*/ 	.short	(.L_3 - .L_2)
	.align		4
.L_2:
        /*0004*/ 	.word	index@(triton_poi_fused__native_batch_norm_legit_no_training_cat_28)
        /*0008*/ 	.word	0x00000016


	//----- nvinfo : EIATTR_MIN_STACK_SIZE
	.align		4
.L_3:
        /*000c*/ 	.byte	0x04, 0x12
        /*000e*/ 	.short	(.L_5 - .L_4)
	.align		4
.L_4:
        /*0010*/ 	.word	index@(triton_poi_fused__native_batch_norm_legit_no_training_cat_28)
        /*0014*/ 	.word	0x00000000


	//----- nvinfo : EIATTR_FRAME_SIZE
	.align		4
.L_5:
        /*0018*/ 	.byte	0x04, 0x11
        /*001a*/ 	.short	(.L_7 - .L_6)
	.align		4
.L_6:
        /*001c*/ 	.word	index@(triton_poi_fused__native_batch_norm_legit_no_training_cat_28)
        /*0020*/ 	.word	0x00000000


	//----- nvinfo : EIATTR_MIN_STACK_SIZE
	.align		4
.L_7:
        /*0024*/ 	.byte	0x04, 0x12
        /*0026*/ 	.short	(.L_9 - .L_8)
	.align		4
.L_8:
        /*0028*/ 	.word	index@(triton_poi_fused__native_batch_norm_legit_no_training_cat_28)
        /*002c*/ 	.word	0x00000000
.L_9:


//--------------------- .nv.info.triton_poi_fused__native_batch_norm_legit_no_training_cat_28 --------------------------
	.section	.nv.info.triton_poi_fused__native_batch_norm_legit_no_training_cat_28,"",@"SHT_CUDA_INFO"
	.sectionflags	@""
	.align	4


	//----- nvinfo : EIATTR_CUDA_API_VERSION
	.align		4
        /*0000*/ 	.byte	0x04, 0x37
        /*0002*/ 	.short	(.L_11 - .L_10)
.L_10:
        /*0004*/ 	.word	0x0000007c


	//----- nvinfo : EIATTR_KPARAM_INFO
	.align		4
.L_11:
        /*0008*/ 	.byte	0x04, 0x17
        /*000a*/ 	.short	(.L_13 - .L_12)
.L_12:
        /*000c*/ 	.word	0x00000000
        /*0010*/ 	.short	0x0008
        /*0012*/ 	.short	0x0040
        /*0014*/ 	.byte	0x00, 0xf0, 0x11, 0x00


	//----- nvinfo : EIATTR_KPARAM_INFO
	.align		4
.L_13:
        /*0018*/ 	.byte	0x04, 0x17
        /*001a*/ 	.short	(.L_15 - .L_14)
.L_14:
        /*001c*/ 	.word	0x00000000
        /*0020*/ 	.short	0x0007
        /*0022*/ 	.short	0x0038
        /*0024*/ 	.byte	0x00, 0xf4, 0x21, 0x00


	//----- nvinfo : EIATTR_KPARAM_INFO
	.align		4
.L_15:
        /*0028*/ 	.byte	0x04, 0x17
        /*002a*/ 	.short	(.L_17 - .L_16)
.L_16:
        /*002c*/ 	.word	0x00000000
        /*0030*/ 	.short	0x0006
        /*0032*/ 	.short	0x0030
        /*0034*/ 	.byte	0x00, 0xf4, 0x21, 0x00


	//----- nvinfo : EIATTR_KPARAM_INFO
	.align		4
.L_17:
        /*0038*/ 	.byte	0x04, 0x17
        /*003a*/ 	.short	(.L_19 - .L_18)
.L_18:
        /*003c*/ 	.word	0x00000000
        /*0040*/ 	.short	0x0005
        /*0042*/ 	.short	0x0028
        /*0044*/ 	.byte	0x00, 0xf4, 0x21, 0x00


	//----- nvinfo : EIATTR_KPARAM_INFO
	.align		4
.L_19:
        /*0048*/ 	.byte	0x04, 0x17
        /*004a*/ 	.short	(.L_21 - .L_20)
.L_20:
        /*004c*/ 	.word	0x00000000
        /*0050*/ 	.short	0x0004
        /*0052*/ 	.short	0x0020
        /*0054*/ 	.byte	0x00, 0xf4, 0x21, 0x00


	//----- nvinfo : EIATTR_KPARAM_INFO
	.align		4
.L_21:
        /*0058*/ 	.byte	0x04, 0x17
        /*005a*/ 	.short	(.L_23 - .L_22)
.L_22:
        /*005c*/ 	.word	0x00000000
        /*0060*/ 	.short	0x0003
        /*0062*/ 	.short	0x0018
        /*0064*/ 	.byte	0x00, 0xf4, 0x21, 0x00


	//----- nvinfo : EIATTR_KPARAM_INFO
	.align		4
.L_23:
        /*0068*/ 	.byte	0x04, 0x17
        /*006a*/ 	.short	(.L_25 - .L_24)
.L_24:
        /*006c*/ 	.word	0x00000000
        /*0070*/ 	.short	0x0002
        /*0072*/ 	.short	0x0010
        /*0074*/ 	.byte	0x00, 0xf4, 0x21, 0x00


	//----- nvinfo : EIATTR_KPARAM_INFO
	.align		4
.L_25:
        /*0078*/ 	.byte	0x04, 0x17
        /*007a*/ 	.short	(.L_27 - .L_26)
.L_26:
        /*007c*/ 	.word	0x00000000
        /*0080*/ 	.short	0x0001
        /*0082*/ 	.short	0x0008
        /*0084*/ 	.byte	0x00, 0xf4, 0x21, 0x00


	//----- nvinfo : EIATTR_KPARAM_INFO
	.align		4
.L_27:
        /*0088*/ 	.byte	0x04, 0x17
        /*008a*/ 	.short	(.L_29 - .L_28)
.L_28:
        /*008c*/ 	.word	0x00000000
        /*0090*/ 	.short	0x0000
        /*0092*/ 	.short	0x0000
        /*0094*/ 	.byte	0x00, 0xf4, 0x21, 0x00


	//----- nvinfo : EIATTR_SPARSE_MMA_MASK
	.align		4
.L_29:
        /*0098*/ 	.byte	0x03, 0x50
        /*009a*/ 	.short	0x0000


	//----- nvinfo : EIATTR_MAXREG_COUNT
	.align		4
        /*009c*/ 	.byte	0x03, 0x1b
        /*009e*/ 	.short	0x00ff


	//----- nvinfo : EIATTR_EXIT_INSTR_OFFSETS
	.align		4
        /*00a0*/ 	.byte	0x04, 0x1c
        /*00a2*/ 	.short	(.L_31 - .L_30)


	//   ....[0]....
.L_30:
        /*00a4*/ 	.word	0x00000480


	//----- nvinfo : EIATTR_REQNTID
	.align		4
.L_31:
        /*00a8*/ 	.byte	0x04, 0x10
        /*00aa*/ 	.short	(.L_33 - .L_32)
.L_32:
        /*00ac*/ 	.word	0x00000080
        /*00b0*/ 	.word	0x00000001
        /*00b4*/ 	.word	0x00000001


	//----- nvinfo : EIATTR_CBANK_PARAM_SIZE
	.align		4
.L_33:
        /*00b8*/ 	.byte	0x03, 0x19
        /*00ba*/ 	.short	0x0044


	//----- nvinfo : EIATTR_PARAM_CBANK
	.align		4
        /*00bc*/ 	.byte	0x04, 0x0a
        /*00be*/ 	.short	(.L_35 - .L_34)
	.align		4
.L_34:
        /*00c0*/ 	.word	index@(.nv.constant0.triton_poi_fused__native_batch_norm_legit_no_training_cat_28)
        /*00c4*/ 	.short	0x0210
        /*00c6*/ 	.short	0x0044


	//----- nvinfo : EIATTR_SW_WAR
	.align		4
.L_35:
        /*00c8*/ 	.byte	0x04, 0x36
        /*00ca*/ 	.short	(.L_37 - .L_36)
.L_36:
        /*00cc*/ 	.word	0x00000008
.L_37:


//--------------------- .nv.callgraph             --------------------------
	.section	.nv.callgraph,"",@"SHT_CUDA_CALLGRAPH"
	.align	4
	.sectionentsize	8
	.align		4
        /*0000*/ 	.word	0x00000000
	.align		4
        /*0004*/ 	.word	0xffffffff
	.align		4
        /*0008*/ 	.word	0x00000000
	.align		4
        /*000c*/ 	.word	0xfffffffe
	.align		4
        /*0010*/ 	.word	0x00000000
	.align		4
        /*0014*/ 	.word	0xfffffffd
	.align		4
        /*0018*/ 	.word	0x00000000
	.align		4
        /*001c*/ 	.word	0xfffffffc


//--------------------- .nv.constant4             --------------------------
	.section	.nv.constant4,"a",@progbits
	.align	8
	.align		8
.nv.constant4:
        /*0000*/ 	.dword	_$_str
	.align		8
        /*0008*/ 	.dword	_$_str_$_2


//--------------------- .text.triton_poi_fused__native_batch_norm_legit_no_training_cat_28 --------------------------
	.section	.text.triton_poi_fused__native_batch_norm_legit_no_training_cat_28,"ax",@progbits
	.align	128
        .global         triton_poi_fused__native_batch_norm_legit_no_training_cat_28
        .type           triton_poi_fused__native_batch_norm_legit_no_training_cat_28,@function
        .size           triton_poi_fused__native_batch_norm_legit_no_training_cat_28,(.L_x_1 - triton_poi_fused__native_batch_norm_legit_no_training_cat_28)
        .other          triton_poi_fused__native_batch_norm_legit_no_training_cat_28,@"STO_CUDA_ENTRY STV_DEFAULT"
triton_poi_fused__native_batch_norm_legit_no_training_cat_28:
.text.triton_poi_fused__native_batch_norm_legit_no_training_cat_28:
[----:B------:R-:W-:Y:S01]  /*0000*/  LDC R1, c[0x0][0x28] ;  /* 0x00000a00ff017b82 */ /* 0x000fe20000000800 */
[----:B------:R-:W1:Y:S07]  /*0010*/  S2R R0, SR_TID.X ;  /* 0x0000000000007919 */ /* 0x000e6e0000002100 */
[----:B------:R-:W2:Y:S01]  /*0020*/  LDC.64 R8, c[0x0][0x228] ;  /* 0x00008a00ff087b82 */ /* 0x000ea20000000a00 */
[----:B------:R-:W-:Y:S01]  /*0030*/  ULDC.64 UR4, c[0x0][0x208] ;  /* 0x0000820000047ab9 */ /* 0x000fe20000000a00 */
[----:B------:R-:W3:Y:S06]  /*0040*/  S2R R3, SR_CTAID.X ;  /* 0x0000000000037919 */ /* 0x000eec0000002500 */
[----:B------:R-:W4:Y:S08]  /*0050*/  LDC.64 R16, c[0x0][0x210] ;  /* 0x00008400ff107b82 */ /* 0x000f300000000a00 */
[----:B------:R-:W5:Y:S08]  /*0060*/  LDC.64 R18, c[0x0][0x218] ;  /* 0x00008600ff127b82 */ /* 0x000f700000000a00 */
[----:B------:R-:W4:Y:S01]  /*0070*/  LDC.64 R6, c[0x0][0x220] ;  /* 0x00008800ff067b82 */ /* 0x000f220000000a00 */
[----:B-1----:R-:W-:-:S07]  /*0080*/  SHF.L.U32 R0, R0, 0x1, RZ ;  /* 0x0000000100007819 */ /* 0x002fce00000006ff */
[----:B------:R-:W1:Y:S01]  /*0090*/  LDC.64 R12, c[0x0][0x238] ;  /* 0x00008e00ff0c7b82 */ /* 0x000e620000000a00 */
[----:B------:R-:W-:-:S04]  /*00a0*/  LOP3.LUT R0, R0, 0xfe, RZ, 0xc0, !PT ;  /* 0x000000fe00007812 */ /* 0x000fc800078ec0ff */
[----:B---3--:R-:W-:-:S03]  /*00b0*/  LEA R0, R3, R0, 0x8 ;  /* 0x0000000003007211 */ /* 0x008fc600078e40ff */
[----:B------:R-:W3:Y:S01]  /*00c0*/  LDC.64 R14, c[0x0][0x230] ;  /* 0x00008c00ff0e7b82 */ /* 0x000ee20000000a00 */
[----:B------:R-:W-:-:S04]  /*00d0*/  SHF.R.S32.HI R3, RZ, 0x1f, R0 ;  /* 0x0000001fff037819 */ /* 0x000fc80000011400 */
[----:B------:R-:W-:-:S04]  /*00e0*/  LEA.HI R3, R3, R0, RZ, 0x7 ;  /* 0x0000000003037211 */ /* 0x000fc800078f38ff */
[----:B------:R-:W-:-:S04]  /*00f0*/  LOP3.LUT R5, R3, 0xffffff80, RZ, 0xc0, !PT ;  /* 0xffffff8003057812 */ /* 0x000fc800078ec0ff */
[----:B------:R-:W-:-:S05]  /*0100*/  IADD3 R10, R0, -R5, RZ ;  /* 0x80000005000a7210 */ /* 0x000fca0007ffe0ff */
[----:B--2---:R-:W-:-:S06]  /*0110*/  IMAD.WIDE R8, R10, 0x4, R8 ;  /* 0x000000040a087825 */ /* 0x004fcc00078e0208 */
[----:B------:R-:W2:Y:S01]  /*0120*/  LDG.E.EL.64 R8, desc[UR4][R8.64] ;  /* 0x0000000408087981 */ /* 0x000ea2000c2e1b00 */
[----:B------:R-:W-:Y:S02]  /*0130*/  SHF.R.S32.HI R3, RZ, 0x7, R3 ;  /* 0x00000007ff037819 */ /* 0x000fe40000011403 */
[----:B------:R-:W-:Y:S02]  /*0140*/  CS2R R4, SRZ ;  /* 0x0000000000047805 */ /* 0x000fe4000001ff00 */
[C---:B------:R-:W-:Y:S02]  /*0150*/  ISETP.GE.AND P3, PT, R10.reuse, 0x40, PT ;  /* 0x000000400a00780c */ /* 0x040fe40003f66270 */
[----:B------:R-:W-:Y:S02]  /*0160*/  ISETP.GT.AND P0, PT, R10, 0x3f, PT ;  /* 0x0000003f0a00780c */ /* 0x000fe40003f04270 */
[----:B------:R-:W-:-:S05]  /*0170*/  LEA R3, R3, R10, 0x6 ;  /* 0x0000000a03037211 */ /* 0x000fca00078e30ff */
[----:B----4-:R-:W-:-:S04]  /*0180*/  IMAD.WIDE R16, R3, 0x4, R16 ;  /* 0x0000000403107825 */ /* 0x010fc800078e0210 */
[----:B-----5:R-:W-:Y:S01]  /*0190*/  IMAD.WIDE R18, R3, 0x4, R18 ;  /* 0x0000000403127825 */ /* 0x020fe200078e0212 */
[----:B------:R-:W-:Y:S01]  /*01a0*/  CS2R R2, SRZ ;  /* 0x0000000000027805 */ /* 0x000fe2000001ff00 */
[----:B------:R-:W4:Y:S02]  /*01b0*/  @!P3 LDG.E.EL.64 R4, desc[UR4][R16.64] ;  /* 0x000000041004b981 */ /* 0x000f24000c2e1b00 */
[----:B0-----:R-:W-:-:S03]  /*01c0*/  IMAD.WIDE R6, R10, 0x4, R6 ;  /* 0x000000040a067825 */ /* 0x001fc600078e0206 */
[----:B------:R0:W5:Y:S01]  /*01d0*/  @P0 LDG.E.EL.64 R2, desc[UR4][R18.64+-0x100] ;  /* 0xffff000412020981 */ /* 0x000162000c2e1b00 */
[----:B-1----:R-:W-:-:S03]  /*01e0*/  IMAD.WIDE R12, R10, 0x4, R12 ;  /* 0x000000040a0c7825 */ /* 0x002fc600078e020c */
[----:B------:R-:W4:Y:S01]  /*01f0*/  LDG.E.EL.64 R6, desc[UR4][R6.64] ;  /* 0x0000000406067981 */ /* 0x000f22000c2e1b00 */
[----:B---3--:R-:W-:-:S03]  /*0200*/  IMAD.WIDE R14, R10, 0x4, R14 ;  /* 0x000000040a0e7825 */ /* 0x008fc600078e020e */
[----:B------:R-:W3:Y:S04]  /*0210*/  LDG.E.EL.64 R12, desc[UR4][R12.64] ;  /* 0x000000040c0c7981 */ /* 0x000ee8000c2e1b00 */
[----:B------:R1:W3:Y:S01]  /*0220*/  LDG.E.EL.64 R10, desc[UR4][R14.64] ;  /* 0x000000040e0a7981 */ /* 0x0002e2000c2e1b00 */
[----:B0-----:R-:W-:Y:S01]  /*0230*/  HFMA2.MMA R18, -RZ, RZ, 1.625, 0 ;  /* 0x3e800000ff127435 */ /* 0x001fe200000001ff */
[----:B-1----:R-:W0:Y:S02]  /*0240*/  LDC.64 R14, c[0x0][0x240] ;  /* 0x00009000ff0e7b82 */ /* 0x002e240000000a00 */
[----:B0-----:R-:W-:-:S04]  /*0250*/  IMAD.WIDE R14, R0, 0x4, R14 ;  /* 0x00000004000e7825 */ /* 0x001fc800078e020e */
[----:B--2---:R-:W-:Y:S01]  /*0260*/  FADD R8, R8, 9.9999997473787516356e-06 ;  /* 0x3727c5ac08087421 */ /* 0x004fe20000000000 */
[----:B------:R-:W-:-:S03]  /*0270*/  FADD R9, R9, 9.9999997473787516356e-06 ;  /* 0x3727c5ac09097421 */ /* 0x000fc60000000000 */
[----:B------:R-:W0:Y:S08]  /*0280*/  MUFU.SQRT R16, R8 ;  /* 0x0000000800107308 */ /* 0x000e300000002000 */
[----:B------:R1:W2:Y:S01]  /*0290*/  MUFU.SQRT R17, R9 ;  /* 0x0000000900117308 */ /* 0x0002a20000002000 */
[C---:B0-----:R-:W-:Y:S02]  /*02a0*/  FSETP.GT.AND P1, PT, R16.reuse, 8.50705917302346158658e+37, PT ;  /* 0x7e8000001000780b */ /* 0x041fe40003f24000 */
[----:B------:R-:W-:Y:S01]  /*02b0*/  FSETP.GEU.AND P4, PT, R16, 1.175494350822287508e-38, PT ;  /* 0x008000001000780b */ /* 0x000fe20003f8e000 */
[----:B-1----:R-:W0:Y:S01]  /*02c0*/  LDC.64 R8, c[0x0][0x248] ;  /* 0x00009200ff087b82 */ /* 0x002e220000000a00 */
[----:B--2---:R-:W-:-:S02]  /*02d0*/  FSETP.GT.AND P2, PT, R17, 8.50705917302346158658e+37, PT ;  /* 0x7e8000001100780b */ /* 0x004fc40003f44000 */
[----:B------:R-:W-:-:S07]  /*02e0*/  FSETP.GEU.AND P5, PT, R17, 1.175494350822287508e-38, PT ;  /* 0x008000001100780b */ /* 0x000fce0003fae000 */
[----:B------:R-:W-:-:S04]  /*02f0*/  @P1 FMUL R16, R16, 0.25 ;  /* 0x3e80000010101820 */ /* 0x000fc80000400000 */
[----:B------:R-:W-:Y:S01]  /*0300*/  @!P4 FMUL R16, R16, 16777216 ;  /* 0x4b8000001010c820 */ /* 0x000fe20000400000 */
[----:B------:R-:W-:-:S04]  /*0310*/  @P2 FMUL R17, R17, 0.25 ;  /* 0x3e80000011112820 */ /* 0x000fc80000400000 */
[----:B------:R-:W-:Y:S01]  /*0320*/  @!P5 FMUL R17, R17, 16777216 ;  /* 0x4b8000001111d820 */ /* 0x000fe20000400000 */
[----:B------:R-:W1:Y:S01]  /*0330*/  MUFU.RCP R16, R16 ;  /* 0x0000001000107308 */ /* 0x000e620000001000 */
[----:B------:R-:W-:-:S07]  /*0340*/  FSEL R19, R18, 1, P1 ;  /* 0x3f80000012137808 */ /* 0x000fce0000800000 */
[----:B------:R-:W2:Y:S01]  /*0350*/  MUFU.RCP R17, R17 ;  /* 0x0000001100117308 */ /* 0x000ea20000001000 */
[----:B------:R-:W-:Y:S02]  /*0360*/  FSEL R18, R18, 1, P2 ;  /* 0x3f80000012127808 */ /* 0x000fe40001000000 */
[----:B----4-:R-:W-:Y:S02]  /*0370*/  SEL R4, R4, RZ, !P3 ;  /* 0x000000ff04047207 */ /* 0x010fe40005800000 */
[----:B------:R-:W-:Y:S01]  /*0380*/  SEL R5, R5, RZ, !P3 ;  /* 0x000000ff05057207 */ /* 0x000fe20005800000 */
[----:B------:R-:W-:Y:S01]  /*0390*/  @!P4 FMUL R19, R19, 16777216 ;  /* 0x4b8000001313c820 */ /* 0x000fe20000400000 */
[----:B-----5:R-:W-:Y:S01]  /*03a0*/  @P3 SEL R4, R2, RZ, P0 ;  /* 0x000000ff02043207 */ /* 0x020fe20000000000 */
[----:B------:R-:W-:Y:S01]  /*03b0*/  @!P5 FMUL R18, R18, 16777216 ;  /* 0x4b8000001212d820 */ /* 0x000fe20000400000 */
[----:B------:R-:W-:Y:S01]  /*03c0*/  @P3 SEL R5, R3, RZ, P0 ;  /* 0x000000ff03053207 */ /* 0x000fe20000000000 */
[----:B-1----:R-:W-:-:S02]  /*03d0*/  FMUL R19, R16, R19 ;  /* 0x0000001310137220 */ /* 0x002fc40000400000 */
[----:B------:R-:W-:Y:S02]  /*03e0*/  FADD R6, -R6, R4 ;  /* 0x0000000406067221 */ /* 0x000fe40000000100 */
[----:B------:R-:W-:Y:S01]  /*03f0*/  FADD R7, -R7, R5 ;  /* 0x0000000507077221 */ /* 0x000fe20000000100 */
[----:B--2---:R-:W-:Y:S01]  /*0400*/  FMUL R18, R17, R18 ;  /* 0x0000001211127220 */ /* 0x004fe20000400000 */
[----:B------:R-:W-:-:S03]  /*0410*/  FMUL R19, R6, R19 ;  /* 0x0000001306137220 */ /* 0x000fc60000400000 */
[----:B------:R-:W-:Y:S01]  /*0420*/  FMUL R18, R7, R18 ;  /* 0x0000001207127220 */ /* 0x000fe20000400000 */
[----:B---3--:R-:W-:Y:S01]  /*0430*/  FFMA R10, R10, R19, R12 ;  /* 0x000000130a0a7223 */ /* 0x008fe2000000000c */
[----:B0-----:R-:W-:-:S04]  /*0440*/  IMAD.WIDE R8, R0, 0x4, R8 ;  /* 0x0000000400087825 */ /* 0x001fc800078e0208 */
[----:B------:R-:W-:Y:S01]  /*0450*/  FFMA R11, R11, R18, R13 ;  /* 0x000000120b0b7223 */ /* 0x000fe2000000000d */
[----:B------:R-:W-:Y:S04]  /*0460*/  STG.E.64 desc[UR4][R14.64], R4 ;  /* 0x000000040e007986 */ /* 0x000fe8000c101b04 */
[----:B------:R-:W-:Y:S01]  /*0470*/  STG.E.64 desc[UR4][R8.64], R10 ;  /* 0x0000000a08007986 */ /* 0x000fe2000c101b04 */
[----:B------:R-:W-:Y:S05]  /*0480*/  EXIT ;  /* 0x000000000000794d */ /* 0x000fea0003800000 */
.L_x_0:
[----:B------:R-:W-:-:S00]  /*0490*/  BRA `(.L_x_0) ;  /* 0xfffffffc00fc7947 */ /* 0x000fc0000383ffff */
[----:B------:R-:W-:-:S00]  /*04a0*/  NOP ;  /* 0x0000000000007918 */ /* 0x000fc00000000000 */
        /* <DEDUP_REMOVED lines=13> */
.L_x_1:


//--------------------- .nv.global.init           --------------------------
	.section	.nv.global.init,"aw",@progbits
.nv.global.init:
	.type		_$_str,@object
	.size		_$_str,(_$_str_$_2 - _$_str)
_$_str:
        /*0000*/ 	.byte	0x5f, 0x5f, 0x43, 0x55, 0x44, 0x41, 0x5f, 0x46, 0x54, 0x5a, 0x00
	.type		_$_str_$_2,@object
	.size		_$_str_$_2,(.L_1 - _$_str_$_2)
_$_str_$_2:
        /*000b*/ 	.byte	0x5f, 0x5f, 0x43, 0x55, 0x44, 0x41, 0x5f, 0x50, 0x52, 0x45, 0x43, 0x5f, 0x53, 0x51, 0x52, 0x54
        /*001b*/ 	.byte	0x00
.L_1:


//--------------------- .nv.constant0.triton_poi_fused__native_batch_norm_legit_no_training_cat_28 --------------------------
	.section	.nv.constant0.triton_poi_fused__native_batch_norm_legit_no_training_cat_28,"a",@progbits
	.sectionflags	@""
	.align	4
.nv.constant0.triton_poi_fused__native_batch_norm_legit_no_training_cat_28:
	.zero		596
